//
// Generated by NVIDIA NVVM Compiler
//
// Compiler Build ID: CL-36424714
// Cuda compilation tools, release 13.0, V13.0.88
// Based on NVVM 20.0.0
//

.version 9.0
.target sm_100
.address_size 64

	// .globl	_Z18cuda_conv2d_kernelPiS_S_iiiii

.visible .entry _Z18cuda_conv2d_kernelPiS_S_iiiii(
	.param .u64 .ptr .align 1 _Z18cuda_conv2d_kernelPiS_S_iiiii_param_0,
	.param .u64 .ptr .align 1 _Z18cuda_conv2d_kernelPiS_S_iiiii_param_1,
	.param .u64 .ptr .align 1 _Z18cuda_conv2d_kernelPiS_S_iiiii_param_2,
	.param .u32 _Z18cuda_conv2d_kernelPiS_S_iiiii_param_3,
	.param .u32 _Z18cuda_conv2d_kernelPiS_S_iiiii_param_4,
	.param .u32 _Z18cuda_conv2d_kernelPiS_S_iiiii_param_5,
	.param .u32 _Z18cuda_conv2d_kernelPiS_S_iiiii_param_6,
	.param .u32 _Z18cuda_conv2d_kernelPiS_S_iiiii_param_7
)
{
	.reg .pred 	%p<13>;
	.reg .b32 	%r<172>;
	.reg .b64 	%rd<45>;

	ld.param.u64 	%rd9, [_Z18cuda_conv2d_kernelPiS_S_iiiii_param_0];
	ld.param.u64 	%rd10, [_Z18cuda_conv2d_kernelPiS_S_iiiii_param_2];
	ld.param.u32 	%r39, [_Z18cuda_conv2d_kernelPiS_S_iiiii_param_4];
	ld.param.u32 	%r40, [_Z18cuda_conv2d_kernelPiS_S_iiiii_param_5];
	ld.param.u32 	%r41, [_Z18cuda_conv2d_kernelPiS_S_iiiii_param_6];
	ld.param.u32 	%r42, [_Z18cuda_conv2d_kernelPiS_S_iiiii_param_7];
	cvta.to.global.u64 	%rd1, %rd9;
	cvta.to.global.u64 	%rd2, %rd10;
	mov.u32 	%r44, %tid.y;
	mov.u32 	%r45, %ntid.y;
	mov.u32 	%r46, %ctaid.y;
	mad.lo.s32 	%r1, %r45, %r46, %r44;
	mov.u32 	%r47, %tid.x;
	mov.u32 	%r48, %ntid.x;
	mov.u32 	%r49, %ctaid.x;
	mad.lo.s32 	%r2, %r48, %r49, %r47;
	setp.lt.s32 	%p1, %r40, 1;
	mov.b32 	%r170, 0;
	@%p1 bra 	$L__BB0_17;
	setp.lt.s32 	%p2, %r41, 1;
	@%p2 bra 	$L__BB0_17;
	and.b32  	%r3, %r41, 15;
	and.b32  	%r4, %r41, 7;
	and.b32  	%r5, %r41, 2147483632;
	and.b32  	%r6, %r41, 3;
	neg.s32 	%r7, %r5;
	mul.lo.s32 	%r8, %r42, %r2;
	mul.lo.s32 	%r9, %r42, %r1;
	mov.b32 	%r156, 0;
	mov.u32 	%r170, %r156;
$L__BB0_3:
	setp.lt.u32 	%p3, %r41, 16;
	mul.lo.s32 	%r12, %r156, %r41;
	add.s32 	%r54, %r156, %r9;
	mad.lo.s32 	%r13, %r54, %r39, %r8;
	mov.b32 	%r165, 0;
	@%p3 bra 	$L__BB0_6;
	mul.wide.u32 	%rd11, %r12, 4;
	add.s64 	%rd12, %rd2, %rd11;
	add.s64 	%rd44, %rd12, 32;
	mov.u32 	%r158, %r13;
	mov.u32 	%r159, %r7;
$L__BB0_5:
	.pragma "nounroll";
	mul.wide.s32 	%rd13, %r158, 4;
	add.s64 	%rd14, %rd1, %rd13;
	ld.global.u32 	%r55, [%rd44+-32];
	ld.global.u32 	%r56, [%rd14];
	mad.lo.s32 	%r57, %r56, %r55, %r170;
	ld.global.u32 	%r58, [%rd44+-28];
	ld.global.u32 	%r59, [%rd14+4];
	mad.lo.s32 	%r60, %r59, %r58, %r57;
	ld.global.u32 	%r61, [%rd44+-24];
	ld.global.u32 	%r62, [%rd14+8];
	mad.lo.s32 	%r63, %r62, %r61, %r60;
	ld.global.u32 	%r64, [%rd44+-20];
	ld.global.u32 	%r65, [%rd14+12];
	mad.lo.s32 	%r66, %r65, %r64, %r63;
	ld.global.u32 	%r67, [%rd44+-16];
	ld.global.u32 	%r68, [%rd14+16];
	mad.lo.s32 	%r69, %r68, %r67, %r66;
	ld.global.u32 	%r70, [%rd44+-12];
	ld.global.u32 	%r71, [%rd14+20];
	mad.lo.s32 	%r72, %r71, %r70, %r69;
	ld.global.u32 	%r73, [%rd44+-8];
	ld.global.u32 	%r74, [%rd14+24];
	mad.lo.s32 	%r75, %r74, %r73, %r72;
	ld.global.u32 	%r76, [%rd44+-4];
	ld.global.u32 	%r77, [%rd14+28];
	mad.lo.s32 	%r78, %r77, %r76, %r75;
	ld.global.u32 	%r79, [%rd44];
	ld.global.u32 	%r80, [%rd14+32];
	mad.lo.s32 	%r81, %r80, %r79, %r78;
	ld.global.u32 	%r82, [%rd44+4];
	ld.global.u32 	%r83, [%rd14+36];
	mad.lo.s32 	%r84, %r83, %r82, %r81;
	ld.global.u32 	%r85, [%rd44+8];
	ld.global.u32 	%r86, [%rd14+40];
	mad.lo.s32 	%r87, %r86, %r85, %r84;
	ld.global.u32 	%r88, [%rd44+12];
	ld.global.u32 	%r89, [%rd14+44];
	mad.lo.s32 	%r90, %r89, %r88, %r87;
	ld.global.u32 	%r91, [%rd44+16];
	ld.global.u32 	%r92, [%rd14+48];
	mad.lo.s32 	%r93, %r92, %r91, %r90;
	ld.global.u32 	%r94, [%rd44+20];
	ld.global.u32 	%r95, [%rd14+52];
	mad.lo.s32 	%r96, %r95, %r94, %r93;
	ld.global.u32 	%r97, [%rd44+24];
	ld.global.u32 	%r98, [%rd14+56];
	mad.lo.s32 	%r99, %r98, %r97, %r96;
	ld.global.u32 	%r100, [%rd44+28];
	ld.global.u32 	%r101, [%rd14+60];
	mad.lo.s32 	%r170, %r101, %r100, %r99;
	add.s32 	%r159, %r159, 16;
	add.s64 	%rd44, %rd44, 64;
	add.s32 	%r158, %r158, 16;
	setp.ne.s32 	%p4, %r159, 0;
	mov.u32 	%r165, %r5;
	@%p4 bra 	$L__BB0_5;
$L__BB0_6:
	setp.eq.s32 	%p5, %r3, 0;
	@%p5 bra 	$L__BB0_16;
	add.s32 	%r103, %r3, -1;
	setp.lt.u32 	%p6, %r103, 7;
	@%p6 bra 	$L__BB0_9;
	add.s32 	%r104, %r165, %r12;
	mul.wide.u32 	%rd15, %r104, 4;
	add.s64 	%rd16, %rd2, %rd15;
	ld.global.u32 	%r105, [%rd16];
	add.s32 	%r106, %r13, %r165;
	mul.wide.s32 	%rd17, %r106, 4;
	add.s64 	%rd18, %rd1, %rd17;
	ld.global.u32 	%r107, [%rd18];
	mad.lo.s32 	%r108, %r107, %r105, %r170;
	cvt.u64.u32 	%rd19, %r12;
	cvt.u64.u32 	%rd20, %r165;
	add.s64 	%rd21, %rd20, %rd19;
	shl.b64 	%rd22, %rd21, 2;
	add.s64 	%rd23, %rd2, %rd22;
	ld.global.u32 	%r109, [%rd23+4];
	ld.global.u32 	%r110, [%rd18+4];
	mad.lo.s32 	%r111, %r110, %r109, %r108;
	ld.global.u32 	%r112, [%rd23+8];
	ld.global.u32 	%r113, [%rd18+8];
	mad.lo.s32 	%r114, %r113, %r112, %r111;
	ld.global.u32 	%r115, [%rd23+12];
	ld.global.u32 	%r116, [%rd18+12];
	mad.lo.s32 	%r117, %r116, %r115, %r114;
	ld.global.u32 	%r118, [%rd23+16];
	ld.global.u32 	%r119, [%rd18+16];
	mad.lo.s32 	%r120, %r119, %r118, %r117;
	ld.global.u32 	%r121, [%rd23+20];
	ld.global.u32 	%r122, [%rd18+20];
	mad.lo.s32 	%r123, %r122, %r121, %r120;
	ld.global.u32 	%r124, [%rd23+24];
	ld.global.u32 	%r125, [%rd18+24];
	mad.lo.s32 	%r126, %r125, %r124, %r123;
	ld.global.u32 	%r127, [%rd23+28];
	ld.global.u32 	%r128, [%rd18+28];
	mad.lo.s32 	%r170, %r128, %r127, %r126;
	add.s32 	%r165, %r165, 8;
$L__BB0_9:
	setp.eq.s32 	%p7, %r4, 0;
	@%p7 bra 	$L__BB0_16;
	add.s32 	%r130, %r4, -1;
	setp.lt.u32 	%p8, %r130, 3;
	@%p8 bra 	$L__BB0_12;
	add.s32 	%r131, %r165, %r12;
	mul.wide.u32 	%rd24, %r131, 4;
	add.s64 	%rd25, %rd2, %rd24;
	ld.global.u32 	%r132, [%rd25];
	add.s32 	%r133, %r13, %r165;
	mul.wide.s32 	%rd26, %r133, 4;
	add.s64 	%rd27, %rd1, %rd26;
	ld.global.u32 	%r134, [%rd27];
	mad.lo.s32 	%r135, %r134, %r132, %r170;
	cvt.u64.u32 	%rd28, %r12;
	cvt.u64.u32 	%rd29, %r165;
	add.s64 	%rd30, %rd29, %rd28;
	shl.b64 	%rd31, %rd30, 2;
	add.s64 	%rd32, %rd2, %rd31;
	ld.global.u32 	%r136, [%rd32+4];
	ld.global.u32 	%r137, [%rd27+4];
	mad.lo.s32 	%r138, %r137, %r136, %r135;
	ld.global.u32 	%r139, [%rd32+8];
	ld.global.u32 	%r140, [%rd27+8];
	mad.lo.s32 	%r141, %r140, %r139, %r138;
	ld.global.u32 	%r142, [%rd32+12];
	ld.global.u32 	%r143, [%rd27+12];
	mad.lo.s32 	%r170, %r143, %r142, %r141;
	add.s32 	%r165, %r165, 4;
$L__BB0_12:
	setp.eq.s32 	%p9, %r6, 0;
	@%p9 bra 	$L__BB0_16;
	setp.eq.s32 	%p10, %r6, 1;
	add.s32 	%r144, %r165, %r12;
	mul.wide.u32 	%rd33, %r144, 4;
	add.s64 	%rd34, %rd2, %rd33;
	ld.global.u32 	%r145, [%rd34];
	add.s32 	%r146, %r13, %r165;
	mul.wide.s32 	%rd35, %r146, 4;
	add.s64 	%rd6, %rd1, %rd35;
	ld.global.u32 	%r147, [%rd6];
	mad.lo.s32 	%r170, %r147, %r145, %r170;
	@%p10 bra 	$L__BB0_16;
	setp.eq.s32 	%p11, %r6, 2;
	cvt.u64.u32 	%rd36, %r12;
	cvt.u64.u32 	%rd37, %r165;
	add.s64 	%rd38, %rd37, %rd36;
	shl.b64 	%rd39, %rd38, 2;
	add.s64 	%rd7, %rd2, %rd39;
	ld.global.u32 	%r148, [%rd7+4];
	ld.global.u32 	%r149, [%rd6+4];
	mad.lo.s32 	%r170, %r149, %r148, %r170;
	@%p11 bra 	$L__BB0_16;
	ld.global.u32 	%r150, [%rd7+8];
	ld.global.u32 	%r151, [%rd6+8];
	mad.lo.s32 	%r170, %r151, %r150, %r170;
$L__BB0_16:
	add.s32 	%r156, %r156, 1;
	setp.ne.s32 	%p12, %r156, %r40;
	@%p12 bra 	$L__BB0_3;
$L__BB0_17:
	ld.param.u64 	%rd43, [_Z18cuda_conv2d_kernelPiS_S_iiiii_param_1];
	cvta.to.global.u64 	%rd40, %rd43;
	sub.s32 	%r152, %r39, %r41;
	div.s32 	%r153, %r152, %r42;
	mad.lo.s32 	%r154, %r1, %r153, %r1;
	add.s32 	%r155, %r154, %r2;
	mul.wide.s32 	%rd41, %r155, 4;
	add.s64 	%rd42, %rd40, %rd41;
	st.global.u32 	[%rd42], %r170;
	ret;

}


// ===== COMPILED SASS (sm_100) =====

	.target	sm_100

	.elftype	@"ET_EXEC"


//--------------------- .note.nv.tkinfo           --------------------------
	.section	.note.nv.tkinfo,"",@"SHT_NOTE"
	.sectionflags	@"SHF_NOTE_NV_TKINFO"
	.tkinfo
        /*0018*/ 	.word	0x00000002
        /*0030*/ 	.string	""
        /*0030*/ 	.string	"ptxas"
        /*0030*/ 	.string	"Cuda compilation tools, release 13.0, V13.0.88"
        /*0030*/ 	.string	"Build cuda_13.0.r13.0/compiler.36424714_0"
        /*0030*/ 	.string	"-arch sm_100 -m 64 "



//--------------------- .note.nv.cuinfo           --------------------------
	.section	.note.nv.cuinfo,"",@"SHT_NOTE"
	.sectionflags	@"SHF_NOTE_NV_CUINFO"
        /*0018*/ 	.short	0x0002
        /*001a*/ 	.short	0x0064
        /*001c*/ 	.short	0x0082
	.zero		2


//--------------------- .nv.info                  --------------------------
	.section	.nv.info,"",@"SHT_CUDA_INFO"
	.align	4


	//----- nvinfo : EIATTR_REGCOUNT
	.align		4
        /*0000*/ 	.byte	0x04, 0x2f
        /*0002*/ 	.short	(.L_1 - .L_0)
	.align		4
.L_0:
        /*0004*/ 	.word	index@(_Z18cuda_conv2d_kernelPiS_S_iiiii)
        /*0008*/ 	.word	0x00000020


	//----- nvinfo : EIATTR_FRAME_SIZE
	.align		4
.L_1:
        /*000c*/ 	.byte	0x04, 0x11
        /*000e*/ 	.short	(.L_3 - .L_2)
	.align		4
.L_2:
        /*0010*/ 	.word	index@(_Z18cuda_conv2d_kernelPiS_S_iiiii)
        /*0014*/ 	.word	0x00000000


	//----- nvinfo : EIATTR_MIN_STACK_SIZE
	.align		4
.L_3:
        /*0018*/ 	.byte	0x04, 0x12
        /*001a*/ 	.short	(.L_5 - .L_4)
	.align		4
.L_4:
        /*001c*/ 	.word	index@(_Z18cuda_conv2d_kernelPiS_S_iiiii)
        /*0020*/ 	.word	0x00000000
.L_5:


//--------------------- .nv.compat                --------------------------
	.section	.nv.compat,"",@"SHT_CUDA_COMPAT_INFO"
	.align	4
        /*0000*/ 	.byte	0x02, 0x09, 0x00, 0x00, 0x02, 0x02, 0x01, 0x00, 0x02, 0x05, 0x05, 0x00, 0x03, 0x07, 0x01, 0x01
        /*0010*/ 	.byte	0x02, 0x03, 0x00, 0x00, 0x02, 0x06, 0x01, 0x00, 0x04, 0x0b, 0x08, 0x00, 0x09, 0x00, 0x00, 0x00
        /*0020*/ 	.byte	0x00, 0x00, 0x00, 0x00


//--------------------- .nv.info._Z18cuda_conv2d_kernelPiS_S_iiiii --------------------------
	.section	.nv.info._Z18cuda_conv2d_kernelPiS_S_iiiii,"",@"SHT_CUDA_INFO"
	.sectionflags	@""
	.align	4


	//----- nvinfo : EIATTR_CUDA_API_VERSION
	.align		4
        /*0000*/ 	.byte	0x04, 0x37
        /*0002*/ 	.short	(.L_7 - .L_6)
.L_6:
        /*0004*/ 	.word	0x00000082


	//----- nvinfo : EIATTR_KPARAM_INFO
	.align		4
.L_7:
        /*0008*/ 	.byte	0x04, 0x17
        /*000a*/ 	.short	(.L_9 - .L_8)
.L_8:
        /*000c*/ 	.word	0x00000000
        /*0010*/ 	.short	0x0007
        /*0012*/ 	.short	0x0028
        /*0014*/ 	.byte	0x00, 0xf0, 0x11, 0x00


	//----- nvinfo : EIATTR_KPARAM_INFO
	.align		4
.L_9:
        /*0018*/ 	.byte	0x04, 0x17
        /*001a*/ 	.short	(.L_11 - .L_10)
.L_10:
        /*001c*/ 	.word	0x00000000
        /*0020*/ 	.short	0x0006
        /*0022*/ 	.short	0x0024
        /*0024*/ 	.byte	0x00, 0xf0, 0x11, 0x00


	//----- nvinfo : EIATTR_KPARAM_INFO
	.align		4
.L_11:
        /*0028*/ 	.byte	0x04, 0x17
        /*002a*/ 	.short	(.L_13 - .L_12)
.L_12:
        /*002c*/ 	.word	0x00000000
        /*0030*/ 	.short	0x0005
        /*0032*/ 	.short	0x0020
        /*0034*/ 	.byte	0x00, 0xf0, 0x11, 0x00


	//----- nvinfo : EIATTR_KPARAM_INFO
	.align		4
.L_13:
        /*0038*/ 	.byte	0x04, 0x17
        /*003a*/ 	.short	(.L_15 - .L_14)
.L_14:
        /*003c*/ 	.word	0x00000000
        /*0040*/ 	.short	0x0004
        /*0042*/ 	.short	0x001c
        /*0044*/ 	.byte	0x00, 0xf0, 0x11, 0x00


	//----- nvinfo : EIATTR_KPARAM_INFO
	.align		4
.L_15:
        /*0048*/ 	.byte	0x04, 0x17
        /*004a*/ 	.short	(.L_17 - .L_16)
.L_16:
        /*004c*/ 	.word	0x00000000
        /*0050*/ 	.short	0x0003
        /*0052*/ 	.short	0x0018
        /*0054*/ 	.byte	0x00, 0xf0, 0x11, 0x00


	//----- nvinfo : EIATTR_KPARAM_INFO
	.align		4
.L_17:
        /*0058*/ 	.byte	0x04, 0x17
        /*005a*/ 	.short	(.L_19 - .L_18)
.L_18:
        /*005c*/ 	.word	0x00000000
        /*0060*/ 	.short	0x0002
        /*0062*/ 	.short	0x0010
        /*0064*/ 	.byte	0x00, 0xf5, 0x21, 0x00


	//----- nvinfo : EIATTR_KPARAM_INFO
	.align		4
.L_19:
        /*0068*/ 	.byte	0x04, 0x17
        /*006a*/ 	.short	(.L_21 - .L_20)
.L_20:
        /*006c*/ 	.word	0x00000000
        /*0070*/ 	.short	0x0001
        /*0072*/ 	.short	0x0008
        /*0074*/ 	.byte	0x00, 0xf5, 0x21, 0x00


	//----- nvinfo : EIATTR_KPARAM_INFO
	.align		4
.L_21:
        /*0078*/ 	.byte	0x04, 0x17
        /*007a*/ 	.short	(.L_23 - .L_22)
.L_22:
        /*007c*/ 	.word	0x00000000
        /*0080*/ 	.short	0x0000
        /*0082*/ 	.short	0x0000
        /*0084*/ 	.byte	0x00, 0xf5, 0x21, 0x00


	//----- nvinfo : EIATTR_SPARSE_MMA_MASK
	.align		4
.L_23:
        /*0088*/ 	.byte	0x03, 0x50
        /*008a*/ 	.short	0x0000


	//----- nvinfo : EIATTR_MAXREG_COUNT
	.align		4
        /*008c*/ 	.byte	0x03, 0x1b
        /*008e*/ 	.short	0x00ff


	//----- nvinfo : EIATTR_MERCURY_ISA_VERSION
	.align		4
        /*0090*/ 	.byte	0x03, 0x5f
        /*0092*/ 	.short	0x0101


	//----- nvinfo : EIATTR_VRC_CTA_INIT_COUNT
	.align		4
        /*0094*/ 	.byte	0x02, 0x4a
	.zero		1
	.zero		1


	//----- nvinfo : EIATTR_EXIT_INSTR_OFFSETS
	.align		4
        /*0098*/ 	.byte	0x04, 0x1c
        /*009a*/ 	.short	(.L_25 - .L_24)


	//   ....[0]....
.L_24:
        /*009c*/ 	.word	0x00000e30


	//----- nvinfo : EIATTR_CBANK_PARAM_SIZE
	.align		4
.L_25:
        /*00a0*/ 	.byte	0x03, 0x19
        /*00a2*/ 	.short	0x002c


	//----- nvinfo : EIATTR_PARAM_CBANK
	.align		4
        /*00a4*/ 	.byte	0x04, 0x0a
        /*00a6*/ 	.short	(.L_27 - .L_26)
	.align		4
.L_26:
        /*00a8*/ 	.word	index@(.nv.constant0._Z18cuda_conv2d_kernelPiS_S_iiiii)
        /*00ac*/ 	.short	0x0380
        /*00ae*/ 	.short	0x002c


	//----- nvinfo : EIATTR_SW_WAR
	.align		4
.L_27:
        /*00b0*/ 	.byte	0x04, 0x36
        /*00b2*/ 	.short	(.L_29 - .L_28)
.L_28:
        /*00b4*/ 	.word	0x00000008
.L_29:


//--------------------- .nv.callgraph             --------------------------
	.section	.nv.callgraph,"",@"SHT_CUDA_CALLGRAPH"
	.align	4
	.sectionentsize	8
	.align		4
        /*0000*/ 	.word	0x00000000
	.align		4
        /*0004*/ 	.word	0xffffffff
	.align		4
        /*0008*/ 	.word	0x00000000
	.align		4
        /*000c*/ 	.word	0xfffffffe
	.align		4
        /*0010*/ 	.word	0x00000000
	.align		4
        /*0014*/ 	.word	0xfffffffd
	.align		4
        /*0018*/ 	.word	0x00000000
	.align		4
        /*001c*/ 	.word	0xfffffffc


//--------------------- .text._Z18cuda_conv2d_kernelPiS_S_iiiii --------------------------
	.section	.text._Z18cuda_conv2d_kernelPiS_S_iiiii,"ax",@progbits
	.align	128
        .global         _Z18cuda_conv2d_kernelPiS_S_iiiii
        .type           _Z18cuda_conv2d_kernelPiS_S_iiiii,@function
        .size           _Z18cuda_conv2d_kernelPiS_S_iiiii,(.L_x_8 - _Z18cuda_conv2d_kernelPiS_S_iiiii)
        .other          _Z18cuda_conv2d_kernelPiS_S_iiiii,@"STO_CUDA_ENTRY STV_DEFAULT"
_Z18cuda_conv2d_kernelPiS_S_iiiii:
.text._Z18cuda_conv2d_kernelPiS_S_iiiii:
[----:B------:R-:W-:Y:S08]  /*0000*/  LDC R1, c[0x0][0x37c] ;  /* 0x0000df00ff017b82 */ /* 0x000ff00000000800 */
[----:B------:R-:W0:Y:S01]  /*0010*/  LDC.64 R12, c[0x0][0x3a0] ;  /* 0x0000e800ff0c7b82 */ /* 0x000e220000000a00 */
[----:B------:R-:W1:Y:S01]  /*0020*/  S2R R18, SR_TID.Y ;  /* 0x0000000000127919 */ /* 0x000e620000002200 */
[----:B------:R-:W1:Y:S01]  /*0030*/  LDCU UR4, c[0x0][0x364] ;  /* 0x00006c80ff0477ac */ /* 0x000e620008000800 */
[----:B------:R-:W-:Y:S01]  /*0040*/  HFMA2 R8, -RZ, RZ, 0, 0 ;  /* 0x00000000ff087431 */ /* 0x000fe200000001ff */
[----:B------:R-:W1:Y:S01]  /*0050*/  S2R R3, SR_CTAID.Y ;  /* 0x0000000000037919 */ /* 0x000e620000002600 */
[----:B------:R-:W2:Y:S01]  /*0060*/  LDCU UR5, c[0x0][0x360] ;  /* 0x00006c00ff0577ac */ /* 0x000ea20008000800 */
[----:B------:R-:W2:Y:S01]  /*0070*/  S2R R9, SR_TID.X ;  /* 0x0000000000097919 */ /* 0x000ea20000002100 */
[----:B------:R-:W3:Y:S01]  /*0080*/  LDCU.64 UR6, c[0x0][0x358] ;  /* 0x00006b00ff0677ac */ /* 0x000ee20008000a00 */
[----:B------:R-:W2:Y:S01]  /*0090*/  S2R R0, SR_CTAID.X ;  /* 0x0000000000007919 */ /* 0x000ea20000002500 */
[----:B0-----:R-:W-:-:S04]  /*00a0*/  ISETP.GE.AND P0, PT, R13, 0x1, PT ;  /* 0x000000010d00780c */ /* 0x001fc80003f06270 */
[----:B------:R-:W-:Y:S01]  /*00b0*/  ISETP.LT.OR P0, PT, R12, 0x1, !P0 ;  /* 0x000000010c00780c */ /* 0x000fe20004701670 */
[----:B-1----:R-:W-:Y:S02]  /*00c0*/  IMAD R18, R3, UR4, R18 ;  /* 0x0000000403127c24 */ /* 0x002fe4000f8e0212 */
[----:B--2---:R-:W-:-:S10]  /*00d0*/  IMAD R9, R0, UR5, R9 ;  /* 0x0000000500097c24 */ /* 0x004fd4000f8e0209 */
[----:B---3--:R-:W-:Y:S05]  /*00e0*/  @P0 BRA `(.L_x_0) ;  /* 0x0000000800d40947 */ /* 0x008fea0003800000 */
[----:B------:R-:W0:Y:S01]  /*00f0*/  LDCU UR4, c[0x0][0x3a8] ;  /* 0x00007500ff0477ac */ /* 0x000e220008000800 */
[C---:B------:R-:W-:Y:S02]  /*0100*/  LOP3.LUT R5, R13.reuse, 0x7ffffff0, RZ, 0xc0, !PT ;  /* 0x7ffffff00d057812 */ /* 0x040fe400078ec0ff */
[C---:B------:R-:W-:Y:S02]  /*0110*/  LOP3.LUT R7, R13.reuse, 0xf, RZ, 0xc0, !PT ;  /* 0x0000000f0d077812 */ /* 0x040fe400078ec0ff */
[C---:B------:R-:W-:Y:S01]  /*0120*/  LOP3.LUT R6, R13.reuse, 0x7, RZ, 0xc0, !PT ;  /* 0x000000070d067812 */ /* 0x040fe200078ec0ff */
[----:B------:R-:W-:Y:S01]  /*0130*/  IMAD.MOV R2, RZ, RZ, -R5 ;  /* 0x000000ffff027224 */ /* 0x000fe200078e0a05 */
[----:B------:R-:W-:Y:S02]  /*0140*/  LOP3.LUT R4, R13, 0x3, RZ, 0xc0, !PT ;  /* 0x000000030d047812 */ /* 0x000fe400078ec0ff */
[----:B------:R-:W-:Y:S01]  /*0150*/  MOV R8, RZ ;  /* 0x000000ff00087202 */ /* 0x000fe20000000f00 */
[----:B0-----:R-:W-:Y:S01]  /*0160*/  IMAD R3, R9, UR4, RZ ;  /* 0x0000000409037c24 */ /* 0x001fe2000f8e02ff */
[----:B------:R-:W-:-:S06]  /*0170*/  UMOV UR4, URZ ;  /* 0x000000ff00047c82 */ /* 0x000fcc0008000000 */
.L_x_6:
[----:B------:R-:W0:Y:S01]  /*0180*/  LDC.64 R12, c[0x0][0x3a0] ;  /* 0x0000e800ff0c7b82 */ /* 0x000e220000000a00 */
[----:B------:R-:W1:Y:S01]  /*0190*/  LDCU UR5, c[0x0][0x39c] ;  /* 0x00007380ff0577ac */ /* 0x000e620008000800 */
[----:B------:R-:W-:-:S06]  /*01a0*/  MOV R19, RZ ;  /* 0x000000ff00137202 */ /* 0x000fcc0000000f00 */
[----:B------:R-:W2:Y:S01]  /*01b0*/  LDC R11, c[0x0][0x3a8] ;  /* 0x0000ea00ff0b7b82 */ /* 0x000ea20000000800 */
[C---:B0-----:R-:W-:Y:S01]  /*01c0*/  ISETP.GE.U32.AND P1, PT, R13.reuse, 0x10, PT ;  /* 0x000000100d00780c */ /* 0x041fe20003f26070 */
[----:B------:R-:W-:Y:S02]  /*01d0*/  IMAD R0, R13, UR4, RZ ;  /* 0x000000040d007c24 */ /* 0x000fe4000f8e02ff */
[----:B--2---:R-:W-:Y:S01]  /*01e0*/  IMAD R10, R18, R11, UR4 ;  /* 0x00000004120a7e24 */ /* 0x004fe2000f8e020b */
[----:B------:R-:W-:-:S06]  /*01f0*/  UIADD3 UR4, UPT, UPT, UR4, 0x1, URZ ;  /* 0x0000000104047890 */ /* 0x000fcc000fffe0ff */
[----:B------:R-:W-:Y:S01]  /*0200*/  ISETP.NE.AND P0, PT, R12, UR4, PT ;  /* 0x000000040c007c0c */ /* 0x000fe2000bf05270 */
[----:B-1----:R-:W-:Y:S02]  /*0210*/  IMAD R12, R10, UR5, R3 ;  /* 0x000000050a0c7c24 */ /* 0x002fe4000f8e0203 */
[----:B------:R-:W-:Y:S10]  /*0220*/  @!P1 BRA `(.L_x_1) ;  /* 0x0000000400049947 */ /* 0x000ff40003800000 */
[----:B------:R-:W0:Y:S01]  /*0230*/  LDC.64 R10, c[0x0][0x390] ;  /* 0x0000e400ff0a7b82 */ /* 0x000e220000000a00 */
[----:B------:R-:W-:Y:S01]  /*0240*/  MOV R17, R12 ;  /* 0x0000000c00117202 */ /* 0x000fe20000000f00 */
[----:B------:R-:W-:Y:S02]  /*0250*/  IMAD.MOV.U32 R16, RZ, RZ, R2 ;  /* 0x000000ffff107224 */ /* 0x000fe400078e0002 */
[----:B0-----:R-:W-:-:S03]  /*0260*/  IMAD.WIDE.U32 R10, R0, 0x4, R10 ;  /* 0x00000004000a7825 */ /* 0x001fc600078e000a */
[----:B------:R-:W-:-:S04]  /*0270*/  IADD3 R19, P1, PT, R10, 0x20, RZ ;  /* 0x000000200a137810 */ /* 0x000fc80007f3e0ff */
[----:B------:R-:W-:-:S09]  /*0280*/  IADD3.X R20, PT, PT, RZ, R11, RZ, P1, !PT ;  /* 0x0000000bff147210 */ /* 0x000fd20000ffe4ff */
.L_x_2:
[----:B------:R-:W0:Y:S01]  /*0290*/  LDC.64 R10, c[0x0][0x380] ;  /* 0x0000e000ff0a7b82 */ /* 0x000e220000000a00 */
[----:B------:R-:W-:Y:S01]  /*02a0*/  MOV R14, R19 ;  /* 0x00000013000e7202 */ /* 0x000fe20000000f00 */
[----:B------:R-:W-:-:S05]  /*02b0*/  IMAD.MOV.U32 R15, RZ, RZ, R20 ;  /* 0x000000ffff0f7224 */ /* 0x000fca00078e0014 */
[----:B------:R-:W2:Y:S04]  /*02c0*/  LDG.E R19, desc[UR6][R14.64+-0x20] ;  /* 0xffffe0060e137981 */ /* 0x000ea8000c1e1900 */
[----:B------:R-:W3:Y:S04]  /*02d0*/  LDG.E R23, desc[UR6][R14.64+-0x1c] ;  /* 0xffffe4060e177981 */ /* 0x000ee8000c1e1900 */
[----:B------:R-:W4:Y:S04]  /*02e0*/  LDG.E R21, desc[UR6][R14.64+-0x18] ;  /* 0xffffe8060e157981 */ /* 0x000f28000c1e1900 */
[----:B------:R-:W5:Y:S01]  /*02f0*/  LDG.E R25, desc[UR6][R14.64+-0xc] ;  /* 0xfffff4060e197981 */ /* 0x000f62000c1e1900 */
[----:B0-----:R-:W-:-:S05]  /*0300*/  IMAD.WIDE R10, R17, 0x4, R10 ;  /* 0x00000004110a7825 */ /* 0x001fca00078e020a */
[----:B------:R-:W2:Y:S04]  /*0310*/  LDG.E R22, desc[UR6][R10.64] ;  /* 0x000000060a167981 */ /* 0x000ea8000c1e1900 */
[----:B------:R-:W3:Y:S04]  /*0320*/  LDG.E R24, desc[UR6][R10.64+0x4] ;  /* 0x000004060a187981 */ /* 0x000ee8000c1e1900 */
[----:B------:R-:W4:Y:S04]  /*0330*/  LDG.E R20, desc[UR6][R10.64+0x8] ;  /* 0x000008060a147981 */ /* 0x000f28000c1e1900 */
[----:B------:R-:W5:Y:S01]  /*0340*/  LDG.E R27, desc[UR6][R10.64+0x3c] ;  /* 0x00003c060a1b7981 */ /* 0x000f62000c1e1900 */
[----:B--2---:R-:W-:-:S03]  /*0350*/  IMAD R22, R19, R22, R8 ;  /* 0x0000001613167224 */ /* 0x004fc600078e0208 */
[----:B------:R-:W2:Y:S01]  /*0360*/  LDG.E R8, desc[UR6][R14.64+-0x14] ;  /* 0xffffec060e087981 */ /* 0x000ea2000c1e1900 */
[----:B---3--:R-:W-:-:S03]  /*0370*/  IMAD R24, R23, R24, R22 ;  /* 0x0000001817187224 */ /* 0x008fc600078e0216 */
[----:B------:R-:W2:Y:S04]  /*0380*/  LDG.E R19, desc[UR6][R10.64+0xc] ;  /* 0x00000c060a137981 */ /* 0x000ea8000c1e1900 */
[----:B------:R-:W3:Y:S01]  /*0390*/  LDG.E R22, desc[UR6][R14.64+-0x10] ;  /* 0xfffff0060e167981 */ /* 0x000ee2000c1e1900 */
[----:B----4-:R-:W-:-:S03]  /*03a0*/  IMAD R26, R21, R20, R24 ;  /* 0x00000014151a7224 */ /* 0x010fc600078e0218 */
[----:B------:R-:W3:Y:S04]  /*03b0*/  LDG.E R23, desc[UR6][R10.64+0x10] ;  /* 0x000010060a177981 */ /* 0x000ee8000c1e1900 */
[----:B------:R-:W5:Y:S04]  /*03c0*/  LDG.E R24, desc[UR6][R10.64+0x14] ;  /* 0x000014060a187981 */ /* 0x000f68000c1e1900 */
[----:B------:R-:W4:Y:S04]  /*03d0*/  LDG.E R20, desc[UR6][R14.64+-0x8] ;  /* 0xfffff8060e147981 */ /* 0x000f28000c1e1900 */
[----:B------:R-:W4:Y:S01]  /*03e0*/  LDG.E R21, desc[UR6][R10.64+0x18] ;  /* 0x000018060a157981 */ /* 0x000f22000c1e1900 */
[----:B--2---:R-:W-:-:S03]  /*03f0*/  IMAD R8, R8, R19, R26 ;  /* 0x0000001308087224 */ /* 0x004fc600078e021a */
[----:B------:R-:W2:Y:S01]  /*0400*/  LDG.E R19, desc[UR6][R10.64+0x1c] ;  /* 0x00001c060a137981 */ /* 0x000ea2000c1e1900 */
[----:B---3--:R-:W-:-:S03]  /*0410*/  IMAD R22, R22, R23, R8 ;  /* 0x0000001716167224 */ /* 0x008fc600078e0208 */
[----:B------:R-:W2:Y:S01]  /*0420*/  LDG.E R8, desc[UR6][R14.64+-0x4] ;  /* 0xfffffc060e087981 */ /* 0x000ea2000c1e1900 */
[----:B-----5:R-:W-:-:S03]  /*0430*/  IMAD R24, R25, R24, R22 ;  /* 0x0000001819187224 */ /* 0x020fc600078e0216 */
[----:B------:R-:W3:Y:S04]  /*0440*/  LDG.E R22, desc[UR6][R14.64] ;  /* 0x000000060e167981 */ /* 0x000ee8000c1e1900 */
[----:B------:R-:W3:Y:S01]  /*0450*/  LDG.E R23, desc[UR6][R10.64+0x20] ;  /* 0x000020060a177981 */ /* 0x000ee2000c1e1900 */
[----:B----4-:R-:W-:-:S03]  /*0460*/  IMAD R26, R20, R21, R24 ;  /* 0x00000015141a7224 */ /* 0x010fc600078e0218 */
[----:B------:R-:W4:Y:S04]  /*0470*/  LDG.E R25, desc[UR6][R14.64+0x4] ;  /* 0x000004060e197981 */ /* 0x000f28000c1e1900 */
[----:B------:R-:W4:Y:S04]  /*0480*/  LDG.E R24, desc[UR6][R10.64+0x24] ;  /* 0x000024060a187981 */ /* 0x000f28000c1e1900 */
[----:B------:R-:W5:Y:S04]  /*0490*/  LDG.E R20, desc[UR6][R14.64+0x8] ;  /* 0x000008060e147981 */ /* 0x000f68000c1e1900 */
[----:B------:R-:W5:Y:S01]  /*04a0*/  LDG.E R21, desc[UR6][R10.64+0x28] ;  /* 0x000028060a157981 */ /* 0x000f62000c1e1900 */
[----:B--2---:R-:W-:-:S03]  /*04b0*/  IMAD R8, R8, R19, R26 ;  /* 0x0000001308087224 */ /* 0x004fc600078e021a */
[----:B------:R-:W2:Y:S04]  /*04c0*/  LDG.E R19, desc[UR6][R10.64+0x2c] ;  /* 0x00002c060a137981 */ /* 0x000ea8000c1e1900 */
[----:B------:R-:W2:Y:S01]  /*04d0*/  LDG.E R26, desc[UR6][R14.64+0x1c] ;  /* 0x00001c060e1a7981 */ /* 0x000ea2000c1e1900 */
[----:B---3--:R-:W-:-:S03]  /*04e0*/  IMAD R22, R22, R23, R8 ;  /* 0x0000001716167224 */ /* 0x008fc600078e0208 */
[----:B------:R-:W2:Y:S04]  /*04f0*/  LDG.E R8, desc[UR6][R14.64+0xc] ;  /* 0x00000c060e087981 */ /* 0x000ea8000c1e1900 */
[----:B------:R-:W3:Y:S01]  /*0500*/  LDG.E R23, desc[UR6][R10.64+0x30] ;  /* 0x000030060a177981 */ /* 0x000ee2000c1e1900 */
[----:B----4-:R-:W-:-:S03]  /*0510*/  IMAD R24, R25, R24, R22 ;  /* 0x0000001819187224 */ /* 0x010fc600078e0216 */
[----:B------:R-:W3:Y:S04]  /*0520*/  LDG.E R22, desc[UR6][R14.64+0x10] ;  /* 0x000010060e167981 */ /* 0x000ee8000c1e1900 */
[----:B------:R-:W4:Y:S01]  /*0530*/  LDG.E R25, desc[UR6][R10.64+0x34] ;  /* 0x000034060a197981 */ /* 0x000f22000c1e1900 */
[----:B-----5:R-:W-:-:S03]  /*0540*/  IMAD R28, R20, R21, R24 ;  /* 0x00000015141c7224 */ /* 0x020fc600078e0218 */
[----:B------:R-:W4:Y:S04]  /*0550*/  LDG.E R24, desc[UR6][R14.64+0x14] ;  /* 0x000014060e187981 */ /* 0x000f28000c1e1900 */
[----:B------:R-:W5:Y:S04]  /*0560*/  LDG.E R21, desc[UR6][R14.64+0x18] ;  /* 0x000018060e157981 */ /* 0x000f68000c1e1900 */
[----:B------:R-:W5:Y:S01]  /*0570*/  LDG.E R20, desc[UR6][R10.64+0x38] ;  /* 0x000038060a147981 */ /* 0x000f62000c1e1900 */
[----:B------:R-:W-:-:S04]  /*0580*/  IADD3 R16, PT, PT, R16, 0x10, RZ ;  /* 0x0000001010107810 */ /* 0x000fc80007ffe0ff */
[----:B------:R-:W-:Y:S01]  /*0590*/  ISETP.NE.AND P1, PT, R16, RZ, PT ;  /* 0x000000ff1000720c */ /* 0x000fe20003f25270 */
[----:B------:R-:W-:Y:S02]  /*05a0*/  VIADD R17, R17, 0x10 ;  /* 0x0000001011117836 */ /* 0x000fe40000000000 */
[----:B--2---:R-:W-:-:S04]  /*05b0*/  IMAD R8, R8, R19, R28 ;  /* 0x0000001308087224 */ /* 0x004fc800078e021c */
[----:B---3--:R-:W-:Y:S01]  /*05c0*/  IMAD R8, R22, R23, R8 ;  /* 0x0000001716087224 */ /* 0x008fe200078e0208 */
[----:B------:R-:W-:-:S03]  /*05d0*/  IADD3 R19, P2, PT, R14, 0x40, RZ ;  /* 0x000000400e137810 */ /* 0x000fc60007f5e0ff */
[----:B----4-:R-:W-:-:S04]  /*05e0*/  IMAD R8, R24, R25, R8 ;  /* 0x0000001918087224 */ /* 0x010fc800078e0208 */
[----:B-----5:R-:W-:Y:S01]  /*05f0*/  IMAD R8, R21, R20, R8 ;  /* 0x0000001415087224 */ /* 0x020fe200078e0208 */
[----:B------:R-:W-:-:S03]  /*0600*/  IADD3.X R20, PT, PT, RZ, R15, RZ, P2, !PT ;  /* 0x0000000fff147210 */ /* 0x000fc600017fe4ff */
[----:B------:R-:W-:Y:S01]  /*0610*/  IMAD R8, R26, R27, R8 ;  /* 0x0000001b1a087224 */ /* 0x000fe200078e0208 */
[----:B------:R-:W-:Y:S06]  /*0620*/  @P1 BRA `(.L_x_2) ;  /* 0xfffffffc00181947 */ /* 0x000fec000383ffff */
[----:B------:R-:W-:-:S07]  /*0630*/  MOV R19, R5 ;  /* 0x0000000500137202 */ /* 0x000fce0000000f00 */
.L_x_1:
[----:B------:R-:W-:-:S13]  /*0640*/  ISETP.NE.AND P1, PT, R7, RZ, PT ;  /* 0x000000ff0700720c */ /* 0x000fda0003f25270 */
[----:B------:R-:W-:Y:S05]  /*0650*/  @!P1 BRA `(.L_x_3) ;  /* 0x0000000400749947 */ /* 0x000fea0003800000 */
[----:B------:R-:W-:Y:S02]  /*0660*/  IADD3 R10, PT, PT, R7, -0x1, RZ ;  /* 0xffffffff070a7810 */ /* 0x000fe40007ffe0ff */
[----:B------:R-:W-:Y:S02]  /*0670*/  ISETP.NE.AND P1, PT, R6, RZ, PT ;  /* 0x000000ff0600720c */ /* 0x000fe40003f25270 */
[----:B------:R-:W-:-:S13]  /*0680*/  ISETP.GE.U32.AND P2, PT, R10, 0x7, PT ;  /* 0x000000070a00780c */ /* 0x000fda0003f46070 */
[----:B------:R-:W-:Y:S05]  /*0690*/  @!P2 BRA `(.L_x_4) ;  /* 0x000000000090a947 */ /* 0x000fea0003800000 */
[----:B------:R-:W0:Y:S01]  /*06a0*/  LDC.64 R16, c[0x0][0x390] ;  /* 0x0000e400ff107b82 */ /* 0x000e220000000a00 */
[----:B------:R-:W-:Y:S01]  /*06b0*/  IMAD.IADD R21, R0, 0x1, R19 ;  /* 0x0000000100157824 */ /* 0x000fe200078e0213 */
[-C--:B------:R-:W-:Y:S02]  /*06c0*/  IADD3 R23, PT, PT, R12, R19.reuse, RZ ;  /* 0x000000130c177210 */ /* 0x080fe40007ffe0ff */
[----:B------:R-:W-:-:S04]  /*06d0*/  IADD3 R20, P2, PT, R0, R19, RZ ;  /* 0x0000001300147210 */ /* 0x000fc80007f5e0ff */
[----:B------:R-:W1:Y:S08]  /*06e0*/  LDC.64 R14, c[0x0][0x380] ;  /* 0x0000e000ff0e7b82 */ /* 0x000e700000000a00 */
[----:B------:R-:W2:Y:S01]  /*06f0*/  LDC.64 R10, c[0x0][0x390] ;  /* 0x0000e400ff0a7b82 */ /* 0x000ea20000000a00 */
[----:B0-----:R-:W-:Y:S01]  /*0700*/  IMAD.WIDE.U32 R16, R21, 0x4, R16 ;  /* 0x0000000415107825 */ /* 0x001fe200078e0010 */
[----:B------:R-:W-:-:S05]  /*0710*/  IADD3.X R21, PT, PT, RZ, RZ, RZ, P2, !PT ;  /* 0x000000ffff157210 */ /* 0x000fca00017fe4ff */
[----:B------:R-:W3:Y:S01]  /*0720*/  LDG.E R17, desc[UR6][R16.64] ;  /* 0x0000000610117981 */ /* 0x000ee2000c1e1900 */
[----:B-1----:R-:W-:-:S05]  /*0730*/  IMAD.WIDE R14, R23, 0x4, R14 ;  /* 0x00000004170e7825 */ /* 0x002fca00078e020e */
[----:B------:R-:W3:Y:S01]  /*0740*/  LDG.E R22, desc[UR6][R14.64] ;  /* 0x000000060e167981 */ /* 0x000ee2000c1e1900 */
[----:B--2---:R-:W-:-:S03]  /*0750*/  LEA R10, P2, R20, R10, 0x2 ;  /* 0x0000000a140a7211 */ /* 0x004fc600078410ff */
[----:B------:R-:W2:Y:S01]  /*0760*/  LDG.E R24, desc[UR6][R14.64+0x4] ;  /* 0x000004060e187981 */ /* 0x000ea2000c1e1900 */
[----:B------:R-:W-:-:S03]  /*0770*/  LEA.HI.X R11, R20, R11, R21, 0x2, P2 ;  /* 0x0000000b140b7211 */ /* 0x000fc600010f1415 */
[----:B------:R-:W4:Y:S04]  /*0780*/  LDG.E R26, desc[UR6][R14.64+0x14] ;  /* 0x000014060e1a7981 */ /* 0x000f28000c1e1900 */
[----:B------:R-:W2:Y:S04]  /*0790*/  LDG.E R25, desc[UR6][R10.64+0x4] ;  /* 0x000004060a197981 */ /* 0x000ea8000c1e1900 */
[----:B------:R-:W5:Y:S04]  /*07a0*/  LDG.E R20, desc[UR6][R14.64+0x8] ;  /* 0x000008060e147981 */ /* 0x000f68000c1e1900 */
[----:B------:R-:W5:Y:S04]  /*07b0*/  LDG.E R21, desc[UR6][R10.64+0x8] ;  /* 0x000008060a157981 */ /* 0x000f68000c1e1900 */
[----:B------:R-:W4:Y:S04]  /*07c0*/  LDG.E R23, desc[UR6][R10.64+0xc] ;  /* 0x00000c060a177981 */ /* 0x000f28000c1e1900 */
[----:B------:R-:W4:Y:S04]  /*07d0*/  LDG.E R16, desc[UR6][R10.64+0x18] ;  /* 0x000018060a107981 */ /* 0x000f28000c1e1900 */
[----:B------:R-:W4:Y:S04]  /*07e0*/  LDG.E R27, desc[UR6][R14.64+0x18] ;  /* 0x000018060e1b7981 */ /* 0x000f28000c1e1900 */
[----:B------:R-:W4:Y:S01]  /*07f0*/  LDG.E R29, desc[UR6][R14.64+0x1c] ;  /* 0x00001c060e1d7981 */ /* 0x000f22000c1e1900 */
[----:B---3--:R-:W-:-:S03]  /*0800*/  IMAD R22, R17, R22, R8 ;  /* 0x0000001611167224 */ /* 0x008fc600078e0208 */
[----:B------:R-:W4:Y:S04]  /*0810*/  LDG.E R8, desc[UR6][R14.64+0xc] ;  /* 0x00000c060e087981 */ /* 0x000f28000c1e1900 */
[----:B------:R-:W3:Y:S01]  /*0820*/  LDG.E R17, desc[UR6][R10.64+0x14] ;  /* 0x000014060a117981 */ /* 0x000ee2000c1e1900 */
[----:B--2---:R-:W-:-:S03]  /*0830*/  IMAD R28, R25, R24, R22 ;  /* 0x00000018191c7224 */ /* 0x004fc600078e0216 */
[----:B------:R-:W2:Y:S04]  /*0840*/  LDG.E R25, desc[UR6][R14.64+0x10] ;  /* 0x000010060e197981 */ /* 0x000ea8000c1e1900 */
[----:B------:R-:W2:Y:S04]  /*0850*/  LDG.E R22, desc[UR6][R10.64+0x10] ;  /* 0x000010060a167981 */ /* 0x000ea8000c1e1900 */
[----:B------:R-:W3:Y:S01]  /*0860*/  LDG.E R24, desc[UR6][R10.64+0x1c] ;  /* 0x00001c060a187981 */ /* 0x000ee2000c1e1900 */
[----:B-----5:R-:W-:Y:S02]  /*0870*/  IMAD R20, R21, R20, R28 ;  /* 0x0000001415147224 */ /* 0x020fe400078e021c */
[----:B------:R-:W-:-:S02]  /*0880*/  VIADD R19, R19, 0x8 ;  /* 0x0000000813137836 */ /* 0x000fc40000000000 */
[----:B----4-:R-:W-:-:S04]  /*0890*/  IMAD R8, R23, R8, R20 ;  /* 0x0000000817087224 */ /* 0x010fc800078e0214 */
[----:B--2---:R-:W-:-:S04]  /*08a0*/  IMAD R8, R22, R25, R8 ;  /* 0x0000001916087224 */ /* 0x004fc800078e0208 */
[----:B---3--:R-:W-:-:S04]  /*08b0*/  IMAD R8, R17, R26, R8 ;  /* 0x0000001a11087224 */ /* 0x008fc800078e0208 */
[----:B------:R-:W-:-:S04]  /*08c0*/  IMAD R8, R16, R27, R8 ;  /* 0x0000001b10087224 */ /* 0x000fc800078e0208 */
[----:B------:R-:W-:-:S07]  /*08d0*/  IMAD R8, R24, R29, R8 ;  /* 0x0000001d18087224 */ /* 0x000fce00078e0208 */
.L_x_4:
[----:B------:R-:W-:Y:S05]  /*08e0*/  @!P1 BRA `(.L_x_3) ;  /* 0x0000000000d09947 */ /* 0x000fea0003800000 */
[----:B------:R-:W-:Y:S02]  /*08f0*/  IADD3 R10, PT, PT, R6, -0x1, RZ ;  /* 0xffffffff060a7810 */ /* 0x000fe40007ffe0ff */
[----:B------:R-:W-:Y:S02]  /*0900*/  ISETP.NE.AND P1, PT, R4, RZ, PT ;  /* 0x000000ff0400720c */ /* 0x000fe40003f25270 */
[----:B------:R-:W-:-:S13]  /*0910*/  ISETP.GE.U32.AND P2, PT, R10, 0x3, PT ;  /* 0x000000030a00780c */ /* 0x000fda0003f46070 */
[----:B------:R-:W-:Y:S05]  /*0920*/  @!P2 BRA `(.L_x_5) ;  /* 0x000000000060a947 */ /* 0x000fea0003800000 */
[----:B------:R-:W0:Y:S01]  /*0930*/  LDC.64 R14, c[0x0][0x390] ;  /* 0x0000e400ff0e7b82 */ /* 0x000e220000000a00 */
[-C--:B------:R-:W-:Y:S01]  /*0940*/  IADD3 R21, PT, PT, R0, R19.reuse, RZ ;  /* 0x0000001300157210 */ /* 0x080fe20007ffe0ff */
[----:B------:R-:W-:Y:S01]  /*0950*/  IMAD.IADD R23, R12, 0x1, R19 ;  /* 0x000000010c177824 */ /* 0x000fe200078e0213 */
[----:B------:R-:W-:-:S05]  /*0960*/  IADD3 R20, P2, PT, R0, R19, RZ ;  /* 0x0000001300147210 */ /* 0x000fca0007f5e0ff */
[----:B------:R-:W1:Y:S08]  /*0970*/  LDC.64 R10, c[0x0][0x390] ;  /* 0x0000e400ff0a7b82 */ /* 0x000e700000000a00 */
[----:B------:R-:W2:Y:S01]  /*0980*/  LDC.64 R16, c[0x0][0x380] ;  /* 0x0000e000ff107b82 */ /* 0x000ea20000000a00 */
[----:B0-----:R-:W-:Y:S01]  /*0990*/  IMAD.WIDE.U32 R14, R21, 0x4, R14 ;  /* 0x00000004150e7825 */ /* 0x001fe200078e000e */
[----:B------:R-:W-:-:S05]  /*09a0*/  IADD3.X R21, PT, PT, RZ, RZ, RZ, P2, !PT ;  /* 0x000000ffff157210 */ /* 0x000fca00017fe4ff */
[----:B------:R-:W3:Y:S01]  /*09b0*/  LDG.E R15, desc[UR6][R14.64] ;  /* 0x000000060e0f7981 */ /* 0x000ee2000c1e1900 */
[----:B-1----:R-:W-:-:S04]  /*09c0*/  LEA R10, P2, R20, R10, 0x2 ;  /* 0x0000000a140a7211 */ /* 0x002fc800078410ff */
[----:B------:R-:W-:Y:S01]  /*09d0*/  LEA.HI.X R11, R20, R11, R21, 0x2, P2 ;  /* 0x0000000b140b7211 */ /* 0x000fe200010f1415 */
[----:B--2---:R-:W-:-:S04]  /*09e0*/  IMAD.WIDE R16, R23, 0x4, R16 ;  /* 0x0000000417107825 */ /* 0x004fc800078e0210 */
[----:B------:R-:W2:Y:S04]  /*09f0*/  LDG.E R21, desc[UR6][R10.64+0x4] ;  /* 0x000004060a157981 */ /* 0x000ea8000c1e1900 */
[----:B------:R-:W3:Y:S04]  /*0a00*/  LDG.E R20, desc[UR6][R16.64] ;  /* 0x0000000610147981 */ /* 0x000ee8000c1e1900 */
[----:B------:R-:W2:Y:S04]  /*0a10*/  LDG.E R22, desc[UR6][R16.64+0x4] ;  /* 0x0000040610167981 */ /* 0x000ea8000c1e1900 */
[----:B------:R-:W4:Y:S04]  /*0a20*/  LDG.E R24, desc[UR6][R16.64+0x8] ;  /* 0x0000080610187981 */ /* 0x000f28000c1e1900 */
[----:B------:R-:W4:Y:S04]  /*0a30*/  LDG.E R23, desc[UR6][R10.64+0x8] ;  /* 0x000008060a177981 */ /* 0x000f28000c1e1900 */
[----:B------:R-:W5:Y:S04]  /*0a40*/  LDG.E R26, desc[UR6][R16.64+0xc] ;  /* 0x00000c06101a7981 */ /* 0x000f68000c1e1900 */
[----:B------:R-:W5:Y:S01]  /*0a50*/  LDG.E R25, desc[UR6][R10.64+0xc] ;  /* 0x00000c060a197981 */ /* 0x000f62000c1e1900 */
[----:B------:R-:W-:Y:S01]  /*0a60*/  IADD3 R19, PT, PT, R19, 0x4, RZ ;  /* 0x0000000413137810 */ /* 0x000fe20007ffe0ff */
[----:B---3--:R-:W-:-:S04]  /*0a70*/  IMAD R20, R15, R20, R8 ;  /* 0x000000140f147224 */ /* 0x008fc800078e0208 */
[----:B--2---:R-:W-:-:S04]  /*0a80*/  IMAD R20, R21, R22, R20 ;  /* 0x0000001615147224 */ /* 0x004fc800078e0214 */
[----:B----4-:R-:W-:-:S04]  /*0a90*/  IMAD R20, R23, R24, R20 ;  /* 0x0000001817147224 */ /* 0x010fc800078e0214 */
[----:B-----5:R-:W-:-:S07]  /*0aa0*/  IMAD R8, R25, R26, R20 ;  /* 0x0000001a19087224 */ /* 0x020fce00078e0214 */
.L_x_5:
[----:B------:R-:W-:Y:S05]  /*0ab0*/  @!P1 BRA `(.L_x_3) ;  /* 0x00000000005c9947 */ /* 0x000fea0003800000 */
[----:B------:R-:W0:Y:S01]  /*0ac0*/  LDC.64 R14, c[0x0][0x390] ;  /* 0x0000e400ff0e7b82 */ /* 0x000e220000000a00 */
[----:B------:R-:W-:Y:S01]  /*0ad0*/  IMAD.IADD R17, R0, 0x1, R19 ;  /* 0x0000000100117824 */ /* 0x000fe200078e0213 */
[----:B------:R-:W-:-:S06]  /*0ae0*/  IADD3 R21, PT, PT, R12, R19, RZ ;  /* 0x000000130c157210 */ /* 0x000fcc0007ffe0ff */
[----:B------:R-:W1:Y:S01]  /*0af0*/  LDC.64 R10, c[0x0][0x380] ;  /* 0x0000e000ff0a7b82 */ /* 0x000e620000000a00 */
[----:B0-----:R-:W-:-:S06]  /*0b00*/  IMAD.WIDE.U32 R14, R17, 0x4, R14 ;  /* 0x00000004110e7825 */ /* 0x001fcc00078e000e */
[----:B------:R-:W2:Y:S01]  /*0b10*/  LDG.E R15, desc[UR6][R14.64] ;  /* 0x000000060e0f7981 */ /* 0x000ea2000c1e1900 */
[----:B-1----:R-:W-:-:S05]  /*0b20*/  IMAD.WIDE R10, R21, 0x4, R10 ;  /* 0x00000004150a7825 */ /* 0x002fca00078e020a */
[----:B------:R-:W2:Y:S01]  /*0b30*/  LDG.E R12, desc[UR6][R10.64] ;  /* 0x000000060a0c7981 */ /* 0x000ea2000c1e1900 */
[----:B------:R-:W-:Y:S01]  /*0b40*/  ISETP.NE.AND P1, PT, R4, 0x1, PT ;  /* 0x000000010400780c */ /* 0x000fe20003f25270 */
[----:B--2---:R-:W-:-:S12]  /*0b50*/  IMAD R8, R15, R12, R8 ;  /* 0x0000000c0f087224 */ /* 0x004fd800078e0208 */
[----:B------:R-:W-:Y:S05]  /*0b60*/  @!P1 BRA `(.L_x_3) ;  /* 0x0000000000309947 */ /* 0x000fea0003800000 */
[----:B------:R-:W0:Y:S01]  /*0b70*/  LDC.64 R14, c[0x0][0x390] ;  /* 0x0000e400ff0e7b82 */ /* 0x000e220000000a00 */
[----:B------:R-:W-:Y:S02]  /*0b80*/  IADD3 R0, P2, PT, R0, R19, RZ ;  /* 0x0000001300007210 */ /* 0x000fe40007f5e0ff */
[----:B------:R-:W-:Y:S02]  /*0b90*/  ISETP.NE.AND P1, PT, R4, 0x2, PT ;  /* 0x000000020400780c */ /* 0x000fe40003f25270 */
[----:B------:R-:W-:Y:S02]  /*0ba0*/  IADD3.X R12, PT, PT, RZ, RZ, RZ, P2, !PT ;  /* 0x000000ffff0c7210 */ /* 0x000fe400017fe4ff */
[----:B0-----:R-:W-:-:S04]  /*0bb0*/  LEA R14, P2, R0, R14, 0x2 ;  /* 0x0000000e000e7211 */ /* 0x001fc800078410ff */
[----:B------:R-:W-:Y:S02]  /*0bc0*/  LEA.HI.X R15, R0, R15, R12, 0x2, P2 ;  /* 0x0000000f000f7211 */ /* 0x000fe400010f140c */
[----:B------:R-:W2:Y:S04]  /*0bd0*/  LDG.E R0, desc[UR6][R10.64+0x4] ;  /* 0x000004060a007981 */ /* 0x000ea8000c1e1900 */
[----:B------:R-:W2:Y:S04]  /*0be0*/  LDG.E R17, desc[UR6][R14.64+0x4] ;  /* 0x000004060e117981 */ /* 0x000ea8000c1e1900 */
[----:B------:R-:W3:Y:S04]  /*0bf0*/  @P1 LDG.E R12, desc[UR6][R10.64+0x8] ;  /* 0x000008060a0c1981 */ /* 0x000ee8000c1e1900 */
[----:B------:R-:W3:Y:S01]  /*0c00*/  @P1 LDG.E R19, desc[UR6][R14.64+0x8] ;  /* 0x000008060e131981 */ /* 0x000ee2000c1e1900 */
[----:B--2---:R-:W-:-:S04]  /*0c10*/  IMAD R8, R17, R0, R8 ;  /* 0x0000000011087224 */ /* 0x004fc800078e0208 */
[----:B---3--:R-:W-:-:S07]  /*0c20*/  @P1 IMAD R8, R19, R12, R8 ;  /* 0x0000000c13081224 */ /* 0x008fce00078e0208 */
.L_x_3:
[----:B------:R-:W-:Y:S05]  /*0c30*/  @P0 BRA `(.L_x_6) ;  /* 0xfffffff400500947 */ /* 0x000fea000383ffff */
.L_x_0:
[----:B------:R-:W0:Y:S01]  /*0c40*/  LDC R6, c[0x0][0x3a8] ;  /* 0x0000ea00ff067b82 */ /* 0x000e220000000800 */
[----:B------:R-:W1:Y:S02]  /*0c50*/  LDCU UR4, c[0x0][0x39c] ;  /* 0x00007380ff0477ac */ /* 0x000e640008000800 */
[----:B-1----:R-:W-:Y:S02]  /*0c60*/  IADD3 R13, PT, PT, -R13, UR4, RZ ;  /* 0x000000040d0d7c10 */ /* 0x002fe4000fffe1ff */
[----:B0-----:R-:W-:-:S04]  /*0c70*/  IABS R5, R6 ;  /* 0x0000000600057213 */ /* 0x001fc80000000000 */
[----:B------:R-:W0:Y:S08]  /*0c80*/  I2F.RP R0, R5 ;  /* 0x0000000500007306 */ /* 0x000e300000209400 */
[----:B0-----:R-:W0:Y:S02]  /*0c90*/  MUFU.RCP R0, R0 ;  /* 0x0000000000007308 */ /* 0x001e240000001000 */
[----:B0-----:R-:W-:-:S06]  /*0ca0*/  IADD3 R2, PT, PT, R0, 0xffffffe, RZ ;  /* 0x0ffffffe00027810 */ /* 0x001fcc0007ffe0ff */
[----:B------:R0:W1:Y:S02]  /*0cb0*/  F2I.FTZ.U32.TRUNC.NTZ R3, R2 ;  /* 0x0000000200037305 */ /* 0x000064000021f000 */
[----:B0-----:R-:W-:Y:S01]  /*0cc0*/  MOV R2, RZ ;  /* 0x000000ff00027202 */ /* 0x001fe20000000f00 */
[----:B-1----:R-:W-:-:S04]  /*0cd0*/  IMAD.MOV R4, RZ, RZ, -R3 ;  /* 0x000000ffff047224 */ /* 0x002fc800078e0a03 */
[----:B------:R-:W-:Y:S01]  /*0ce0*/  IMAD R7, R4, R5, RZ ;  /* 0x0000000504077224 */ /* 0x000fe200078e02ff */
[----:B------:R-:W-:Y:S02]  /*0cf0*/  IABS R4, R13 ;  /* 0x0000000d00047213 */ /* 0x000fe40000000000 */
[----:B------:R-:W-:Y:S01]  /*0d00*/  LOP3.LUT R13, R13, R6, RZ, 0x3c, !PT ;  /* 0x000000060d0d7212 */ /* 0x000fe200078e3cff */
[----:B------:R-:W-:-:S03]  /*0d10*/  IMAD.HI.U32 R3, R3, R7, R2 ;  /* 0x0000000703037227 */ /* 0x000fc600078e0002 */
[----:B------:R-:W-:-:S03]  /*0d20*/  ISETP.GE.AND P1, PT, R13, RZ, PT ;  /* 0x000000ff0d00720c */ /* 0x000fc60003f26270 */
[----:B------:R-:W-:-:S05]  /*0d30*/  IMAD.HI.U32 R0, R3, R4, RZ ;  /* 0x0000000403007227 */ /* 0x000fca00078e00ff */
[----:B------:R-:W-:-:S05]  /*0d40*/  IADD3 R2, PT, PT, -R0, RZ, RZ ;  /* 0x000000ff00027210 */ /* 0x000fca0007ffe1ff */
[----:B------:R-:W-:-:S05]  /*0d50*/  IMAD R2, R5, R2, R4 ;  /* 0x0000000205027224 */ /* 0x000fca00078e0204 */
[----:B------:R-:W-:-:S13]  /*0d60*/  ISETP.GT.U32.AND P2, PT, R5, R2, PT ;  /* 0x000000020500720c */ /* 0x000fda0003f44070 */
[-C--:B------:R-:W-:Y:S01]  /*0d70*/  @!P2 IADD3 R2, PT, PT, R2, -R5.reuse, RZ ;  /* 0x800000050202a210 */ /* 0x080fe20007ffe0ff */
[----:B------:R-:W-:Y:S01]  /*0d80*/  @!P2 VIADD R0, R0, 0x1 ;  /* 0x000000010000a836 */ /* 0x000fe20000000000 */
[----:B------:R-:W-:Y:S02]  /*0d90*/  ISETP.NE.AND P2, PT, R6, RZ, PT ;  /* 0x000000ff0600720c */ /* 0x000fe40003f45270 */
[----:B------:R-:W-:Y:S02]  /*0da0*/  ISETP.GE.U32.AND P0, PT, R2, R5, PT ;  /* 0x000000050200720c */ /* 0x000fe40003f06070 */
[----:B------:R-:W0:Y:S11]  /*0db0*/  LDC.64 R2, c[0x0][0x388] ;  /* 0x0000e200ff027b82 */ /* 0x000e360000000a00 */
[----:B------:R-:W-:-:S04]  /*0dc0*/  @P0 IADD3 R0, PT, PT, R0, 0x1, RZ ;  /* 0x0000000100000810 */ /* 0x000fc80007ffe0ff */
[----:B------:R-:W-:Y:S02]  /*0dd0*/  @!P1 IADD3 R0, PT, PT, -R0, RZ, RZ ;  /* 0x000000ff00009210 */ /* 0x000fe40007ffe1ff */
[----:B------:R-:W-:-:S05]  /*0de0*/  @!P2 LOP3.LUT R0, RZ, R6, RZ, 0x33, !PT ;  /* 0x00000006ff00a212 */ /* 0x000fca00078e33ff */
[----:B------:R-:W-:-:S05]  /*0df0*/  IMAD R0, R18, R0, R18 ;  /* 0x0000000012007224 */ /* 0x000fca00078e0212 */
[----:B------:R-:W-:-:S05]  /*0e00*/  IADD3 R9, PT, PT, R9, R0, RZ ;  /* 0x0000000009097210 */ /* 0x000fca0007ffe0ff */
[----:B0-----:R-:W-:-:S05]  /*0e10*/  IMAD.WIDE R2, R9, 0x4, R2 ;  /* 0x0000000409027825 */ /* 0x001fca00078e0202 */
[----:B------:R-:W-:Y:S01]  /*0e20*/  STG.E desc[UR6][R2.64], R8 ;  /* 0x0000000802007986 */ /* 0x000fe2000c101906 */
[----:B------:R-:W-:Y:S05]  /*0e30*/  EXIT ;  /* 0x000000000000794d */ /* 0x000fea0003800000 */
.L_x_7:
[----:B------:R-:W-:-:S00]  /*0e40*/  BRA `(.L_x_7) ;  /* 0xfffffffc00fc7947 */ /* 0x000fc0000383ffff */
[----:B------:R-:W-:-:S00]  /*0e50*/  NOP ;  /* 0x0000000000007918 */ /* 0x000fc00000000000 */
        /* <DEDUP_REMOVED lines=10> */
.L_x_8:


//--------------------- .nv.shared.reserved.0     --------------------------
	.section	.nv.shared.reserved.0,"aw",@nobits
	.weak		__nv_reservedSMEM_offset_0_alias
	.size		__nv_reservedSMEM_offset_0_alias, 0, 64
	.other		__nv_reservedSMEM_offset_0_alias,@"STO_CUDA_RESERVED_SHARED STV_DEFAULT"
__nv_reservedSMEM_offset_0_alias:
	.zero		0
	.zero		64


//--------------------- .nv.constant0._Z18cuda_conv2d_kernelPiS_S_iiiii --------------------------
	.section	.nv.constant0._Z18cuda_conv2d_kernelPiS_S_iiiii,"a",@progbits
	.sectionflags	@""
	.align	4
.nv.constant0._Z18cuda_conv2d_kernelPiS_S_iiiii:
	.zero		940


//--------------------- SYMBOLS --------------------------

	.type		.nv.reservedSmem.offset0,@object
	.size		.nv.reservedSmem.offset0,0x4
